//
// Generated by NVIDIA NVVM Compiler
//
// Compiler Build ID: CL-36424714
// Cuda compilation tools, release 13.0, V13.0.88
// Based on NVVM 20.0.0
//

.version 9.0
.target sm_100
.address_size 64

	// .globl	_Z8numMayorPfS_

.visible .entry _Z8numMayorPfS_(
	.param .u64 .ptr .align 1 _Z8numMayorPfS__param_0,
	.param .u64 .ptr .align 1 _Z8numMayorPfS__param_1
)
{
	.reg .pred 	%p<40>;
	.reg .b16 	%rs<4>;
	.reg .b32 	%r<57>;
	.reg .b32 	%f<160>;
	.reg .b64 	%rd<20>;

	ld.param.u64 	%rd7, [_Z8numMayorPfS__param_0];
	ld.param.u64 	%rd6, [_Z8numMayorPfS__param_1];
	cvta.to.global.u64 	%rd1, %rd7;
	mov.u32 	%r1, %tid.x;
	mov.u32 	%r2, %ntid.x;
	setp.ge.u32 	%p1, %r1, %r2;
	mov.f32 	%f158, 0f00000000;
	mov.f32 	%f159, %f158;
	@%p1 bra 	$L__BB0_13;
	sub.s32 	%r3, %r2, %r1;
	and.b32  	%r4, %r3, 15;
	sub.s32 	%r23, %r1, %r2;
	setp.gt.u32 	%p2, %r23, -16;
	mov.f32 	%f159, 0f00000000;
	mov.u32 	%r52, %r1;
	mov.f32 	%f158, %f159;
	@%p2 bra 	$L__BB0_4;
	cvt.u16.u32 	%rs1, %r3;
	shr.u16 	%rs2, %rs1, 4;
	and.b16  	%rs3, %rs2, 127;
	mul.wide.u16 	%r24, %rs3, 16;
	neg.s32 	%r50, %r24;
	mov.f32 	%f159, 0f00000000;
	mov.u32 	%r52, %r1;
$L__BB0_3:
	.pragma "nounroll";
	mul.wide.u32 	%rd8, %r52, 4;
	add.s64 	%rd9, %rd1, %rd8;
	ld.global.f32 	%f31, [%rd9];
	setp.gt.f32 	%p3, %f31, %f158;
	cvt.rn.f32.u32 	%f32, %r52;
	selp.f32 	%f33, %f31, %f158, %p3;
	selp.f32 	%f34, %f32, %f159, %p3;
	ld.global.f32 	%f35, [%rd9+4];
	setp.gt.f32 	%p4, %f35, %f33;
	add.s32 	%r25, %r52, 1;
	cvt.rn.f32.u32 	%f36, %r25;
	selp.f32 	%f37, %f35, %f33, %p4;
	selp.f32 	%f38, %f36, %f34, %p4;
	ld.global.f32 	%f39, [%rd9+8];
	setp.gt.f32 	%p5, %f39, %f37;
	add.s32 	%r26, %r52, 2;
	cvt.rn.f32.u32 	%f40, %r26;
	selp.f32 	%f41, %f39, %f37, %p5;
	selp.f32 	%f42, %f40, %f38, %p5;
	ld.global.f32 	%f43, [%rd9+12];
	setp.gt.f32 	%p6, %f43, %f41;
	add.s32 	%r27, %r52, 3;
	cvt.rn.f32.u32 	%f44, %r27;
	selp.f32 	%f45, %f43, %f41, %p6;
	selp.f32 	%f46, %f44, %f42, %p6;
	ld.global.f32 	%f47, [%rd9+16];
	setp.gt.f32 	%p7, %f47, %f45;
	add.s32 	%r28, %r52, 4;
	cvt.rn.f32.u32 	%f48, %r28;
	selp.f32 	%f49, %f47, %f45, %p7;
	selp.f32 	%f50, %f48, %f46, %p7;
	ld.global.f32 	%f51, [%rd9+20];
	setp.gt.f32 	%p8, %f51, %f49;
	add.s32 	%r29, %r52, 5;
	cvt.rn.f32.u32 	%f52, %r29;
	selp.f32 	%f53, %f51, %f49, %p8;
	selp.f32 	%f54, %f52, %f50, %p8;
	ld.global.f32 	%f55, [%rd9+24];
	setp.gt.f32 	%p9, %f55, %f53;
	add.s32 	%r30, %r52, 6;
	cvt.rn.f32.u32 	%f56, %r30;
	selp.f32 	%f57, %f55, %f53, %p9;
	selp.f32 	%f58, %f56, %f54, %p9;
	ld.global.f32 	%f59, [%rd9+28];
	setp.gt.f32 	%p10, %f59, %f57;
	add.s32 	%r31, %r52, 7;
	cvt.rn.f32.u32 	%f60, %r31;
	selp.f32 	%f61, %f59, %f57, %p10;
	selp.f32 	%f62, %f60, %f58, %p10;
	ld.global.f32 	%f63, [%rd9+32];
	setp.gt.f32 	%p11, %f63, %f61;
	add.s32 	%r32, %r52, 8;
	cvt.rn.f32.u32 	%f64, %r32;
	selp.f32 	%f65, %f63, %f61, %p11;
	selp.f32 	%f66, %f64, %f62, %p11;
	ld.global.f32 	%f67, [%rd9+36];
	setp.gt.f32 	%p12, %f67, %f65;
	add.s32 	%r33, %r52, 9;
	cvt.rn.f32.u32 	%f68, %r33;
	selp.f32 	%f69, %f67, %f65, %p12;
	selp.f32 	%f70, %f68, %f66, %p12;
	ld.global.f32 	%f71, [%rd9+40];
	setp.gt.f32 	%p13, %f71, %f69;
	add.s32 	%r34, %r52, 10;
	cvt.rn.f32.u32 	%f72, %r34;
	selp.f32 	%f73, %f71, %f69, %p13;
	selp.f32 	%f74, %f72, %f70, %p13;
	ld.global.f32 	%f75, [%rd9+44];
	setp.gt.f32 	%p14, %f75, %f73;
	add.s32 	%r35, %r52, 11;
	cvt.rn.f32.u32 	%f76, %r35;
	selp.f32 	%f77, %f75, %f73, %p14;
	selp.f32 	%f78, %f76, %f74, %p14;
	ld.global.f32 	%f79, [%rd9+48];
	setp.gt.f32 	%p15, %f79, %f77;
	add.s32 	%r36, %r52, 12;
	cvt.rn.f32.u32 	%f80, %r36;
	selp.f32 	%f81, %f79, %f77, %p15;
	selp.f32 	%f82, %f80, %f78, %p15;
	ld.global.f32 	%f83, [%rd9+52];
	setp.gt.f32 	%p16, %f83, %f81;
	add.s32 	%r37, %r52, 13;
	cvt.rn.f32.u32 	%f84, %r37;
	selp.f32 	%f85, %f83, %f81, %p16;
	selp.f32 	%f86, %f84, %f82, %p16;
	ld.global.f32 	%f87, [%rd9+56];
	setp.gt.f32 	%p17, %f87, %f85;
	add.s32 	%r38, %r52, 14;
	cvt.rn.f32.u32 	%f88, %r38;
	selp.f32 	%f89, %f87, %f85, %p17;
	selp.f32 	%f90, %f88, %f86, %p17;
	ld.global.f32 	%f91, [%rd9+60];
	setp.gt.f32 	%p18, %f91, %f89;
	add.s32 	%r39, %r52, 15;
	cvt.rn.f32.u32 	%f92, %r39;
	selp.f32 	%f158, %f91, %f89, %p18;
	selp.f32 	%f159, %f92, %f90, %p18;
	add.s32 	%r52, %r52, 16;
	add.s32 	%r50, %r50, 16;
	setp.ne.s32 	%p19, %r50, 0;
	@%p19 bra 	$L__BB0_3;
$L__BB0_4:
	setp.eq.s32 	%p20, %r4, 0;
	@%p20 bra 	$L__BB0_13;
	and.b32  	%r12, %r3, 7;
	setp.lt.u32 	%p21, %r4, 8;
	@%p21 bra 	$L__BB0_7;
	mul.wide.u32 	%rd10, %r52, 4;
	add.s64 	%rd11, %rd1, %rd10;
	ld.global.f32 	%f94, [%rd11];
	setp.gt.f32 	%p22, %f94, %f158;
	cvt.rn.f32.u32 	%f95, %r52;
	selp.f32 	%f96, %f94, %f158, %p22;
	selp.f32 	%f97, %f95, %f159, %p22;
	add.s32 	%r40, %r52, 1;
	ld.global.f32 	%f98, [%rd11+4];
	setp.gt.f32 	%p23, %f98, %f96;
	cvt.rn.f32.u32 	%f99, %r40;
	selp.f32 	%f100, %f98, %f96, %p23;
	selp.f32 	%f101, %f99, %f97, %p23;
	add.s32 	%r41, %r52, 2;
	ld.global.f32 	%f102, [%rd11+8];
	setp.gt.f32 	%p24, %f102, %f100;
	cvt.rn.f32.u32 	%f103, %r41;
	selp.f32 	%f104, %f102, %f100, %p24;
	selp.f32 	%f105, %f103, %f101, %p24;
	add.s32 	%r42, %r52, 3;
	ld.global.f32 	%f106, [%rd11+12];
	setp.gt.f32 	%p25, %f106, %f104;
	cvt.rn.f32.u32 	%f107, %r42;
	selp.f32 	%f108, %f106, %f104, %p25;
	selp.f32 	%f109, %f107, %f105, %p25;
	add.s32 	%r43, %r52, 4;
	ld.global.f32 	%f110, [%rd11+16];
	setp.gt.f32 	%p26, %f110, %f108;
	cvt.rn.f32.u32 	%f111, %r43;
	selp.f32 	%f112, %f110, %f108, %p26;
	selp.f32 	%f113, %f111, %f109, %p26;
	add.s32 	%r44, %r52, 5;
	ld.global.f32 	%f114, [%rd11+20];
	setp.gt.f32 	%p27, %f114, %f112;
	cvt.rn.f32.u32 	%f115, %r44;
	selp.f32 	%f116, %f114, %f112, %p27;
	selp.f32 	%f117, %f115, %f113, %p27;
	add.s32 	%r45, %r52, 6;
	ld.global.f32 	%f118, [%rd11+24];
	setp.gt.f32 	%p28, %f118, %f116;
	cvt.rn.f32.u32 	%f119, %r45;
	selp.f32 	%f120, %f118, %f116, %p28;
	selp.f32 	%f121, %f119, %f117, %p28;
	add.s32 	%r46, %r52, 7;
	ld.global.f32 	%f122, [%rd11+28];
	setp.gt.f32 	%p29, %f122, %f120;
	cvt.rn.f32.u32 	%f123, %r46;
	selp.f32 	%f158, %f122, %f120, %p29;
	selp.f32 	%f159, %f123, %f121, %p29;
	add.s32 	%r52, %r52, 8;
$L__BB0_7:
	setp.eq.s32 	%p30, %r12, 0;
	@%p30 bra 	$L__BB0_13;
	and.b32  	%r15, %r3, 3;
	setp.lt.u32 	%p31, %r12, 4;
	@%p31 bra 	$L__BB0_10;
	mul.wide.u32 	%rd12, %r52, 4;
	add.s64 	%rd13, %rd1, %rd12;
	ld.global.f32 	%f125, [%rd13];
	setp.gt.f32 	%p32, %f125, %f158;
	cvt.rn.f32.u32 	%f126, %r52;
	selp.f32 	%f127, %f125, %f158, %p32;
	selp.f32 	%f128, %f126, %f159, %p32;
	add.s32 	%r47, %r52, 1;
	ld.global.f32 	%f129, [%rd13+4];
	setp.gt.f32 	%p33, %f129, %f127;
	cvt.rn.f32.u32 	%f130, %r47;
	selp.f32 	%f131, %f129, %f127, %p33;
	selp.f32 	%f132, %f130, %f128, %p33;
	add.s32 	%r48, %r52, 2;
	ld.global.f32 	%f133, [%rd13+8];
	setp.gt.f32 	%p34, %f133, %f131;
	cvt.rn.f32.u32 	%f134, %r48;
	selp.f32 	%f135, %f133, %f131, %p34;
	selp.f32 	%f136, %f134, %f132, %p34;
	add.s32 	%r49, %r52, 3;
	ld.global.f32 	%f137, [%rd13+12];
	setp.gt.f32 	%p35, %f137, %f135;
	cvt.rn.f32.u32 	%f138, %r49;
	selp.f32 	%f158, %f137, %f135, %p35;
	selp.f32 	%f159, %f138, %f136, %p35;
	add.s32 	%r52, %r52, 4;
$L__BB0_10:
	setp.eq.s32 	%p36, %r15, 0;
	@%p36 bra 	$L__BB0_13;
	mul.wide.u32 	%rd14, %r52, 4;
	add.s64 	%rd19, %rd1, %rd14;
	neg.s32 	%r55, %r15;
$L__BB0_12:
	.pragma "nounroll";
	ld.global.f32 	%f139, [%rd19];
	setp.gt.f32 	%p37, %f139, %f158;
	cvt.rn.f32.u32 	%f140, %r52;
	selp.f32 	%f158, %f139, %f158, %p37;
	selp.f32 	%f159, %f140, %f159, %p37;
	add.s32 	%r52, %r52, 1;
	add.s64 	%rd19, %rd19, 4;
	add.s32 	%r55, %r55, 1;
	setp.ne.s32 	%p38, %r55, 0;
	@%p38 bra 	$L__BB0_12;
$L__BB0_13:
	bar.sync 	0;
	cvta.to.global.u64 	%rd15, %rd6;
	mul.wide.u32 	%rd16, %r1, 4;
	add.s64 	%rd5, %rd15, %rd16;
	ld.global.f32 	%f141, [%rd5];
	setp.leu.f32 	%p39, %f159, %f141;
	@%p39 bra 	$L__BB0_15;
	st.global.f32 	[%rd5], %f159;
$L__BB0_15:
	add.s64 	%rd18, %rd1, %rd16;
	st.global.f32 	[%rd18], %f158;
	ret;

}


// ===== COMPILED SASS (sm_100) =====

	.target	sm_100

	.elftype	@"ET_EXEC"


//--------------------- .note.nv.tkinfo           --------------------------
	.section	.note.nv.tkinfo,"",@"SHT_NOTE"
	.sectionflags	@"SHF_NOTE_NV_TKINFO"
	.tkinfo
        /*0018*/ 	.word	0x00000002
        /*0030*/ 	.string	""
        /*0030*/ 	.string	"ptxas"
        /*0030*/ 	.string	"Cuda compilation tools, release 13.0, V13.0.88"
        /*0030*/ 	.string	"Build cuda_13.0.r13.0/compiler.36424714_0"
        /*0030*/ 	.string	"-arch sm_100 -m 64 "



//--------------------- .note.nv.cuinfo           --------------------------
	.section	.note.nv.cuinfo,"",@"SHT_NOTE"
	.sectionflags	@"SHF_NOTE_NV_CUINFO"
        /*0018*/ 	.short	0x0002
        /*001a*/ 	.short	0x0064
        /*001c*/ 	.short	0x0082
	.zero		2


//--------------------- .nv.info                  --------------------------
	.section	.nv.info,"",@"SHT_CUDA_INFO"
	.align	4


	//----- nvinfo : EIATTR_REGCOUNT
	.align		4
        /*0000*/ 	.byte	0x04, 0x2f
        /*0002*/ 	.short	(.L_1 - .L_0)
	.align		4
.L_0:
        /*0004*/ 	.word	index@(_Z8numMayorPfS_)
        /*0008*/ 	.word	0x00000020


	//----- nvinfo : EIATTR_FRAME_SIZE
	.align		4
.L_1:
        /*000c*/ 	.byte	0x04, 0x11
        /*000e*/ 	.short	(.L_3 - .L_2)
	.align		4
.L_2:
        /*0010*/ 	.word	index@(_Z8numMayorPfS_)
        /*0014*/ 	.word	0x00000000


	//----- nvinfo : EIATTR_MIN_STACK_SIZE
	.align		4
.L_3:
        /*0018*/ 	.byte	0x04, 0x12
        /*001a*/ 	.short	(.L_5 - .L_4)
	.align		4
.L_4:
        /*001c*/ 	.word	index@(_Z8numMayorPfS_)
        /*0020*/ 	.word	0x00000000
.L_5:


//--------------------- .nv.compat                --------------------------
	.section	.nv.compat,"",@"SHT_CUDA_COMPAT_INFO"
	.align	4
        /*0000*/ 	.byte	0x02, 0x09, 0x00, 0x00, 0x02, 0x02, 0x01, 0x00, 0x02, 0x05, 0x05, 0x00, 0x03, 0x07, 0x01, 0x01
        /*0010*/ 	.byte	0x02, 0x03, 0x00, 0x00, 0x02, 0x06, 0x01, 0x00, 0x04, 0x0b, 0x08, 0x00, 0x09, 0x00, 0x00, 0x00
        /*0020*/ 	.byte	0x00, 0x00, 0x00, 0x00


//--------------------- .nv.info._Z8numMayorPfS_  --------------------------
	.section	.nv.info._Z8numMayorPfS_,"",@"SHT_CUDA_INFO"
	.sectionflags	@""
	.align	4


	//----- nvinfo : EIATTR_CUDA_API_VERSION
	.align		4
        /*0000*/ 	.byte	0x04, 0x37
        /*0002*/ 	.short	(.L_7 - .L_6)
.L_6:
        /*0004*/ 	.word	0x00000082


	//----- nvinfo : EIATTR_KPARAM_INFO
	.align		4
.L_7:
        /*0008*/ 	.byte	0x04, 0x17
        /*000a*/ 	.short	(.L_9 - .L_8)
.L_8:
        /*000c*/ 	.word	0x00000000
        /*0010*/ 	.short	0x0001
        /*0012*/ 	.short	0x0008
        /*0014*/ 	.byte	0x00, 0xf5, 0x21, 0x00


	//----- nvinfo : EIATTR_KPARAM_INFO
	.align		4
.L_9:
        /*0018*/ 	.byte	0x04, 0x17
        /*001a*/ 	.short	(.L_11 - .L_10)
.L_10:
        /*001c*/ 	.word	0x00000000
        /*0020*/ 	.short	0x0000
        /*0022*/ 	.short	0x0000
        /*0024*/ 	.byte	0x00, 0xf5, 0x21, 0x00


	//----- nvinfo : EIATTR_SPARSE_MMA_MASK
	.align		4
.L_11:
        /*0028*/ 	.byte	0x03, 0x50
        /*002a*/ 	.short	0x0000


	//----- nvinfo : EIATTR_MAXREG_COUNT
	.align		4
        /*002c*/ 	.byte	0x03, 0x1b
        /*002e*/ 	.short	0x00ff


	//----- nvinfo : EIATTR_NUM_BARRIERS
	.align		4
        /*0030*/ 	.byte	0x02, 0x4c
        /*0032*/ 	.byte	0x01
	.zero		1


	//----- nvinfo : EIATTR_MERCURY_ISA_VERSION
	.align		4
        /*0034*/ 	.byte	0x03, 0x5f
        /*0036*/ 	.short	0x0101


	//----- nvinfo : EIATTR_VRC_CTA_INIT_COUNT
	.align		4
        /*0038*/ 	.byte	0x02, 0x4a
	.zero		1
	.zero		1


	//----- nvinfo : EIATTR_EXIT_INSTR_OFFSETS
	.align		4
        /*003c*/ 	.byte	0x04, 0x1c
        /*003e*/ 	.short	(.L_13 - .L_12)


	//   ....[0]....
.L_12:
        /*0040*/ 	.word	0x00000d80


	//----- nvinfo : EIATTR_CRS_STACK_SIZE
	.align		4
.L_13:
        /*0044*/ 	.byte	0x04, 0x1e
        /*0046*/ 	.short	(.L_15 - .L_14)
.L_14:
        /*0048*/ 	.word	0x00000000


	//----- nvinfo : EIATTR_CBANK_PARAM_SIZE
	.align		4
.L_15:
        /*004c*/ 	.byte	0x03, 0x19
        /*004e*/ 	.short	0x0010


	//----- nvinfo : EIATTR_PARAM_CBANK
	.align		4
        /*0050*/ 	.byte	0x04, 0x0a
        /*0052*/ 	.short	(.L_17 - .L_16)
	.align		4
.L_16:
        /*0054*/ 	.word	index@(.nv.constant0._Z8numMayorPfS_)
        /*0058*/ 	.short	0x0380
        /*005a*/ 	.short	0x0010


	//----- nvinfo : EIATTR_SW_WAR
	.align		4
.L_17:
        /*005c*/ 	.byte	0x04, 0x36
        /*005e*/ 	.short	(.L_19 - .L_18)
.L_18:
        /*0060*/ 	.word	0x00000008
.L_19:


//--------------------- .nv.callgraph             --------------------------
	.section	.nv.callgraph,"",@"SHT_CUDA_CALLGRAPH"
	.align	4
	.sectionentsize	8
	.align		4
        /*0000*/ 	.word	0x00000000
	.align		4
        /*0004*/ 	.word	0xffffffff
	.align		4
        /*0008*/ 	.word	0x00000000
	.align		4
        /*000c*/ 	.word	0xfffffffe
	.align		4
        /*0010*/ 	.word	0x00000000
	.align		4
        /*0014*/ 	.word	0xfffffffd
	.align		4
        /*0018*/ 	.word	0x00000000
	.align		4
        /*001c*/ 	.word	0xfffffffc


//--------------------- .text._Z8numMayorPfS_     --------------------------
	.section	.text._Z8numMayorPfS_,"ax",@progbits
	.align	128
        .global         _Z8numMayorPfS_
        .type           _Z8numMayorPfS_,@function
        .size           _Z8numMayorPfS_,(.L_x_11 - _Z8numMayorPfS_)
        .other          _Z8numMayorPfS_,@"STO_CUDA_ENTRY STV_DEFAULT"
_Z8numMayorPfS_:
.text._Z8numMayorPfS_:
[----:B------:R-:W-:Y:S01]  /*0000*/  LDC R1, c[0x0][0x37c] ;  /* 0x0000df00ff017b82 */ /* 0x000fe20000000800 */
[----:B------:R-:W0:Y:S01]  /*0010*/  S2R R6, SR_TID.X ;  /* 0x0000000000067919 */ /* 0x000e220000002100 */
[----:B------:R-:W0:Y:S01]  /*0020*/  LDCU UR6, c[0x0][0x360] ;  /* 0x00006c00ff0677ac */ /* 0x000e220008000800 */
[----:B------:R-:W-:Y:S01]  /*0030*/  BSSY.RECONVERGENT B0, `(.L_x_0) ;  /* 0x00000cb000007945 */ /* 0x000fe20003800200 */
[----:B------:R-:W-:Y:S01]  /*0040*/  IMAD.MOV.U32 R0, RZ, RZ, RZ ;  /* 0x000000ffff007224 */ /* 0x000fe200078e00ff */
[----:B------:R-:W1:Y:S01]  /*0050*/  LDCU.64 UR4, c[0x0][0x358] ;  /* 0x00006b00ff0477ac */ /* 0x000e620008000a00 */
[----:B------:R-:W-:Y:S01]  /*0060*/  IMAD.MOV.U32 R7, RZ, RZ, RZ ;  /* 0x000000ffff077224 */ /* 0x000fe200078e00ff */
[----:B0-----:R-:W-:-:S13]  /*0070*/  ISETP.GE.U32.AND P0, PT, R6, UR6, PT ;  /* 0x0000000606007c0c */ /* 0x001fda000bf06070 */
[----:B-1----:R-:W-:Y:S05]  /*0080*/  @P0 BRA `(.L_x_1) ;  /* 0x0000000c00140947 */ /* 0x002fea0003800000 */
[C---:B------:R-:W-:Y:S01]  /*0090*/  VIADD R0, R6.reuse, -UR6 ;  /* 0x8000000606007c36 */ /* 0x040fe20008000000 */
[----:B------:R-:W-:Y:S01]  /*00a0*/  IADD3 R8, PT, PT, -R6, UR6, RZ ;  /* 0x0000000606087c10 */ /* 0x000fe2000fffe1ff */
[----:B------:R-:W-:Y:S01]  /*00b0*/  BSSY.RECONVERGENT B1, `(.L_x_2) ;  /* 0x0000064000017945 */ /* 0x000fe20003800200 */
[----:B------:R-:W-:Y:S02]  /*00c0*/  IMAD.MOV.U32 R7, RZ, RZ, RZ ;  /* 0x000000ffff077224 */ /* 0x000fe400078e00ff */
[----:B------:R-:W-:Y:S01]  /*00d0*/  ISETP.GT.U32.AND P1, PT, R0, -0x10, PT ;  /* 0xfffffff00000780c */ /* 0x000fe20003f24070 */
[----:B------:R-:W-:Y:S01]  /*00e0*/  IMAD.MOV.U32 R9, RZ, RZ, R6 ;  /* 0x000000ffff097224 */ /* 0x000fe200078e0006 */
[----:B------:R-:W-:Y:S01]  /*00f0*/  LOP3.LUT R24, R8, 0xf, RZ, 0xc0, !PT ;  /* 0x0000000f08187812 */ /* 0x000fe200078ec0ff */
[----:B------:R-:W-:-:S03]  /*0100*/  IMAD.MOV.U32 R0, RZ, RZ, RZ ;  /* 0x000000ffff007224 */ /* 0x000fc600078e00ff */
[----:B------:R-:W-:-:S07]  /*0110*/  ISETP.NE.AND P0, PT, R24, RZ, PT ;  /* 0x000000ff1800720c */ /* 0x000fce0003f05270 */
[----:B------:R-:W-:Y:S06]  /*0120*/  @P1 BRA `(.L_x_3) ;  /* 0x0000000400701947 */ /* 0x000fec0003800000 */
[----:B------:R-:W0:Y:S01]  /*0130*/  LDC.64 R2, c[0x0][0x380] ;  /* 0x0000e000ff027b82 */ /* 0x000e220000000a00 */
[----:B------:R-:W-:Y:S01]  /*0140*/  LOP3.LUT R4, R8, 0xffff, RZ, 0xc0, !PT ;  /* 0x0000ffff08047812 */ /* 0x000fe200078ec0ff */
[----:B------:R-:W-:Y:S02]  /*0150*/  IMAD.MOV.U32 R7, RZ, RZ, RZ ;  /* 0x000000ffff077224 */ /* 0x000fe400078e00ff */
[----:B------:R-:W-:Y:S01]  /*0160*/  IMAD.MOV.U32 R9, RZ, RZ, R6 ;  /* 0x000000ffff097224 */ /* 0x000fe200078e0006 */
[----:B------:R-:W-:-:S05]  /*0170*/  SHF.R.U32.HI R4, RZ, 0x4, R4 ;  /* 0x00000004ff047819 */ /* 0x000fca0000011604 */
[----:B------:R-:W-:-:S05]  /*0180*/  IMAD.SHL.U32 R4, R4, 0x10, RZ ;  /* 0x0000001004047824 */ /* 0x000fca00078e00ff */
[----:B------:R-:W-:-:S05]  /*0190*/  LOP3.LUT R10, R4, 0x7f0, RZ, 0xe2, !PT ;  /* 0x000007f0040a7812 */ /* 0x000fca00078ee2ff */
[----:B------:R-:W-:-:S07]  /*01a0*/  IMAD.MOV R10, RZ, RZ, -R10 ;  /* 0x000000ffff0a7224 */ /* 0x000fce00078e0a0a */
.L_x_4:
[----:B0-----:R-:W-:-:S05]  /*01b0*/  IMAD.WIDE.U32 R4, R9, 0x4, R2 ;  /* 0x0000000409047825 */ /* 0x001fca00078e0002 */
[----:B------:R-:W2:Y:S04]  /*01c0*/  LDG.E R25, desc[UR4][R4.64] ;  /* 0x0000000404197981 */ /* 0x000ea8000c1e1900 */
[----:B------:R-:W3:Y:S04]  /*01d0*/  LDG.E R27, desc[UR4][R4.64+0x4] ;  /* 0x00000404041b7981 */ /* 0x000ee8000c1e1900 */
[----:B------:R-:W4:Y:S04]  /*01e0*/  LDG.E R29, desc[UR4][R4.64+0x8] ;  /* 0x00000804041d7981 */ /* 0x000f28000c1e1900 */
[----:B------:R-:W5:Y:S04]  /*01f0*/  LDG.E R22, desc[UR4][R4.64+0xc] ;  /* 0x00000c0404167981 */ /* 0x000f68000c1e1900 */
        /* <DEDUP_REMOVED lines=11> */
[----:B------:R0:W5:Y:S01]  /*02b0*/  LDG.E R23, desc[UR4][R4.64+0x3c] ;  /* 0x00003c0404177981 */ /* 0x000162000c1e1900 */
[----:B------:R-:W-:-:S02]  /*02c0*/  VIADD R10, R10, 0x10 ;  /* 0x000000100a0a7836 */ /* 0x000fc40000000000 */
[C---:B0-----:R-:W-:Y:S02]  /*02d0*/  VIADD R4, R9.reuse, 0xc ;  /* 0x0000000c09047836 */ /* 0x041fe40000000000 */
[----:B------:R-:W-:Y:S01]  /*02e0*/  VIADD R5, R9, 0xe ;  /* 0x0000000e09057836 */ /* 0x000fe20000000000 */
[----:B--2---:R-:W-:-:S04]  /*02f0*/  FSETP.GT.AND P4, PT, R25, R0, PT ;  /* 0x000000001900720b */ /* 0x004fc80003f84000 */
[----:B------:R-:W-:-:S04]  /*0300*/  FSEL R0, R25, R0, P4 ;  /* 0x0000000019007208 */ /* 0x000fc80002000000 */
[----:B---3--:R-:W-:-:S04]  /*0310*/  FSETP.GT.AND P2, PT, R27, R0, PT ;  /* 0x000000001b00720b */ /* 0x008fc80003f44000 */
[----:B------:R-:W-:Y:S02]  /*0320*/  FSEL R0, R27, R0, P2 ;  /* 0x000000001b007208 */ /* 0x000fe40001000000 */
[----:B------:R-:W-:Y:S02]  /*0330*/  @P4 I2FP.F32.U32 R7, R9 ;  /* 0x0000000900074245 */ /* 0x000fe40000201000 */
[----:B----4-:R-:W-:-:S04]  /*0340*/  FSETP.GT.AND P3, PT, R29, R0, PT ;  /* 0x000000001d00720b */ /* 0x010fc80003f64000 */
[----:B------:R-:W-:Y:S01]  /*0350*/  FSEL R29, R29, R0, P3 ;  /* 0x000000001d1d7208 */ /* 0x000fe20001800000 */
[----:B------:R-:W-:-:S03]  /*0360*/  VIADD R0, R9, 0x1 ;  /* 0x0000000109007836 */ /* 0x000fc60000000000 */
[CC--:B-----5:R-:W-:Y:S02]  /*0370*/  FSETP.GT.AND P6, PT, R22.reuse, R29.reuse, PT ;  /* 0x0000001d1600720b */ /* 0x0e0fe40003fc4000 */
[----:B------:R-:W-:Y:S01]  /*0380*/  @P2 I2FP.F32.U32 R7, R0 ;  /* 0x0000000000072245 */ /* 0x000fe20000201000 */
[----:B------:R-:W-:Y:S01]  /*0390*/  VIADD R0, R9, 0x2 ;  /* 0x0000000209007836 */ /* 0x000fe20000000000 */
[----:B------:R-:W-:-:S04]  /*03a0*/  FSEL R22, R22, R29, P6 ;  /* 0x0000001d16167208 */ /* 0x000fc80003000000 */
[----:B------:R-:W-:Y:S02]  /*03b0*/  FSETP.GT.AND P5, PT, R21, R22, PT ;  /* 0x000000161500720b */ /* 0x000fe40003fa4000 */
[----:B------:R-:W-:Y:S01]  /*03c0*/  @P3 I2FP.F32.U32 R7, R0 ;  /* 0x0000000000073245 */ /* 0x000fe20000201000 */
[----:B------:R-:W-:Y:S01]  /*03d0*/  VIADD R0, R9, 0x3 ;  /* 0x0000000309007836 */ /* 0x000fe20000000000 */
[----:B------:R-:W-:-:S04]  /*03e0*/  FSEL R22, R21, R22, P5 ;  /* 0x0000001615167208 */ /* 0x000fc80002800000 */
[----:B------:R-:W-:Y:S02]  /*03f0*/  FSETP.GT.AND P1, PT, R11, R22, PT ;  /* 0x000000160b00720b */ /* 0x000fe40003f24000 */
[----:B------:R-:W-:Y:S01]  /*0400*/  @P6 I2FP.F32.U32 R7, R0 ;  /* 0x0000000000076245 */ /* 0x000fe20000201000 */
[----:B------:R-:W-:Y:S01]  /*0410*/  VIADD R0, R9, 0x4 ;  /* 0x0000000409007836 */ /* 0x000fe20000000000 */
[----:B------:R-:W-:-:S04]  /*0420*/  FSEL R11, R11, R22, P1 ;  /* 0x000000160b0b7208 */ /* 0x000fc80000800000 */
[CC--:B------:R-:W-:Y:S02]  /*0430*/  FSETP.GT.AND P4, PT, R12.reuse, R11.reuse, PT ;  /* 0x0000000b0c00720b */ /* 0x0c0fe40003f84000 */
        /* <DEDUP_REMOVED lines=27> */
[C---:B------:R-:W-:Y:S02]  /*05f0*/  FSETP.GT.AND P3, PT, R19.reuse, R18, PT ;  /* 0x000000121300720b */ /* 0x040fe40003f64000 */
[----:B------:R-:W-:Y:S02]  /*0600*/  @P1 I2FP.F32.U32 R7, R0 ;  /* 0x0000000000071245 */ /* 0x000fe40000201000 */
[----:B------:R-:W-:Y:S02]  /*0610*/  FSEL R19, R19, R18, P3 ;  /* 0x0000001213137208 */ /* 0x000fe40001800000 */
[----:B------:R-:W-:Y:S01]  /*0620*/  @P2 I2FP.F32.U32 R7, R4 ;  /* 0x0000000400072245 */ /* 0x000fe20000201000 */
[----:B------:R-:W-:Y:S01]  /*0630*/  VIADD R4, R9, 0xd ;  /* 0x0000000d09047836 */ /* 0x000fe20000000000 */
[----:B------:R-:W-:Y:S02]  /*0640*/  FSETP.GT.AND P4, PT, R20, R19, PT ;  /* 0x000000131400720b */ /* 0x000fe40003f84000 */
[----:B------:R-:W-:-:S02]  /*0650*/  ISETP.NE.AND P2, PT, R10, RZ, PT ;  /* 0x000000ff0a00720c */ /* 0x000fc40003f45270 */
[----:B------:R-:W-:Y:S02]  /*0660*/  FSEL R0, R20, R19, P4 ;  /* 0x0000001314007208 */ /* 0x000fe40002000000 */
[----:B------:R-:W-:Y:S01]  /*0670*/  @P3 I2FP.F32.U32 R7, R4 ;  /* 0x0000000400073245 */ /* 0x000fe20000201000 */
[----:B------:R-:W-:Y:S01]  /*0680*/  VIADD R4, R9, 0xf ;  /* 0x0000000f09047836 */ /* 0x000fe20000000000 */
[----:B------:R-:W-:Y:S01]  /*0690*/  FSETP.GT.AND P1, PT, R23, R0, PT ;  /* 0x000000001700720b */ /* 0x000fe20003f24000 */
[----:B------:R-:W-:-:S03]  /*06a0*/  VIADD R9, R9, 0x10 ;  /* 0x0000001009097836 */ /* 0x000fc60000000000 */
[----:B------:R-:W-:Y:S02]  /*06b0*/  FSEL R0, R23, R0, P1 ;  /* 0x0000000017007208 */ /* 0x000fe40000800000 */
[----:B------:R-:W-:-:S07]  /*06c0*/  @P4 I2FP.F32.U32 R7, R5 ;  /* 0x0000000500074245 */ /* 0x000fce0000201000 */
[----:B------:R-:W-:Y:S01]  /*06d0*/  @P1 I2FP.F32.U32 R7, R4 ;  /* 0x0000000400071245 */ /* 0x000fe20000201000 */
[----:B------:R-:W-:Y:S06]  /*06e0*/  @P2 BRA `(.L_x_4) ;  /* 0xfffffff800b02947 */ /* 0x000fec000383ffff */
.L_x_3:
[----:B------:R-:W-:Y:S05]  /*06f0*/  BSYNC.RECONVERGENT B1 ;  /* 0x0000000000017941 */ /* 0x000fea0003800200 */
.L_x_2:
[----:B------:R-:W-:Y:S05]  /*0700*/  @!P0 BRA `(.L_x_1) ;  /* 0x0000000400748947 */ /* 0x000fea0003800000 */
[----:B------:R-:W-:Y:S01]  /*0710*/  ISETP.GE.U32.AND P1, PT, R24, 0x8, PT ;  /* 0x000000081800780c */ /* 0x000fe20003f26070 */
[----:B------:R-:W-:Y:S01]  /*0720*/  BSSY.RECONVERGENT B1, `(.L_x_5) ;  /* 0x000002e000017945 */ /* 0x000fe20003800200 */
[----:B------:R-:W-:-:S04]  /*0730*/  LOP3.LUT R4, R8, 0x7, RZ, 0xc0, !PT ;  /* 0x0000000708047812 */ /* 0x000fc800078ec0ff */
[----:B------:R-:W-:-:S07]  /*0740*/  ISETP.NE.AND P0, PT, R4, RZ, PT ;  /* 0x000000ff0400720c */ /* 0x000fce0003f05270 */
[----:B------:R-:W-:Y:S06]  /*0750*/  @!P1 BRA `(.L_x_6) ;  /* 0x0000000000a89947 */ /* 0x000fec0003800000 */
[----:B------:R-:W0:Y:S02]  /*0760*/  LDC.64 R2, c[0x0][0x380] ;  /* 0x0000e000ff027b82 */ /* 0x000e240000000a00 */
        /* <DEDUP_REMOVED lines=8> */
[----:B------:R0:W5:Y:S02]  /*07f0*/  LDG.E R23, desc[UR4][R2.64+0x1c] ;  /* 0x00001c0402177981 */ /* 0x000164000c1e1900 */
[----:B0-----:R-:W-:-:S02]  /*0800*/  VIADD R2, R9, 0x1 ;  /* 0x0000000109027836 */ /* 0x001fc40000000000 */
[----:B------:R-:W-:Y:S01]  /*0810*/  VIADD R3, R9, 0x5 ;  /* 0x0000000509037836 */ /* 0x000fe20000000000 */
[----:B--2---:R-:W-:-:S04]  /*0820*/  FSETP.GT.AND P3, PT, R5, R0, PT ;  /* 0x000000000500720b */ /* 0x004fc80003f64000 */
[----:B------:R-:W-:-:S04]  /*0830*/  FSEL R0, R5, R0, P3 ;  /* 0x0000000005007208 */ /* 0x000fc80001800000 */
[----:B---3--:R-:W-:-:S04]  /*0840*/  FSETP.GT.AND P4, PT, R11, R0, PT ;  /* 0x000000000b00720b */ /* 0x008fc80003f84000 */
[----:B------:R-:W-:Y:S02]  /*0850*/  FSEL R0, R11, R0, P4 ;  /* 0x000000000b007208 */ /* 0x000fe40002000000 */
[----:B------:R-:W-:Y:S02]  /*0860*/  @P3 I2FP.F32.U32 R7, R9 ;  /* 0x0000000900073245 */ /* 0x000fe40000201000 */
[----:B----4-:R-:W-:-:S04]  /*0870*/  FSETP.GT.AND P5, PT, R13, R0, PT ;  /* 0x000000000d00720b */ /* 0x010fc80003fa4000 */
[----:B------:R-:W-:Y:S02]  /*0880*/  FSEL R0, R13, R0, P5 ;  /* 0x000000000d007208 */ /* 0x000fe40002800000 */
[----:B------:R-:W-:Y:S01]  /*0890*/  @P4 I2FP.F32.U32 R7, R2 ;  /* 0x0000000200074245 */ /* 0x000fe20000201000 */
[----:B------:R-:W-:Y:S01]  /*08a0*/  VIADD R2, R9, 0x2 ;  /* 0x0000000209027836 */ /* 0x000fe20000000000 */
[----:B-----5:R-:W-:-:S04]  /*08b0*/  FSETP.GT.AND P2, PT, R15, R0, PT ;  /* 0x000000000f00720b */ /* 0x020fc80003f44000 */
[----:B------:R-:W-:Y:S02]  /*08c0*/  FSEL R0, R15, R0, P2 ;  /* 0x000000000f007208 */ /* 0x000fe40001000000 */
[----:B------:R-:W-:Y:S01]  /*08d0*/  @P5 I2FP.F32.U32 R7, R2 ;  /* 0x0000000200075245 */ /* 0x000fe20000201000 */
[----:B------:R-:W-:Y:S01]  /*08e0*/  VIADD R2, R9, 0x3 ;  /* 0x0000000309027836 */ /* 0x000fe20000000000 */
[----:B------:R-:W-:-:S04]  /*08f0*/  FSETP.GT.AND P1, PT, R17, R0, PT ;  /* 0x000000001100720b */ /* 0x000fc80003f24000 */
        /* <DEDUP_REMOVED lines=11> */
[----:B------:R-:W-:Y:S01]  /*09b0*/  FSETP.GT.AND P2, PT, R23, R0, PT ;  /* 0x000000001700720b */ /* 0x000fe20003f44000 */
[----:B------:R-:W-:-:S03]  /*09c0*/  VIADD R9, R9, 0x8 ;  /* 0x0000000809097836 */ /* 0x000fc60000000000 */
[----:B------:R-:W-:Y:S02]  /*09d0*/  FSEL R0, R23, R0, P2 ;  /* 0x0000000017007208 */ /* 0x000fe40001000000 */
[----:B------:R-:W-:-:S07]  /*09e0*/  @P4 I2FP.F32.U32 R7, R2 ;  /* 0x0000000200074245 */ /* 0x000fce0000201000 */
[----:B------:R-:W-:-:S07]  /*09f0*/  @P2 I2FP.F32.U32 R7, R3 ;  /* 0x0000000300072245 */ /* 0x000fce0000201000 */
.L_x_6:
[----:B------:R-:W-:Y:S05]  /*0a00*/  BSYNC.RECONVERGENT B1 ;  /* 0x0000000000017941 */ /* 0x000fea0003800200 */
.L_x_5:
        /* <DEDUP_REMOVED lines=11> */
[----:B------:R0:W5:Y:S01]  /*0ac0*/  LDG.E R10, desc[UR4][R2.64+0xc] ;  /* 0x00000c04020a7981 */ /* 0x000162000c1e1900 */
[----:B------:R-:W-:-:S02]  /*0ad0*/  VIADD R4, R9, 0x2 ;  /* 0x0000000209047836 */ /* 0x000fc40000000000 */
[----:B0-----:R-:W-:Y:S01]  /*0ae0*/  VIADD R2, R9, 0x3 ;  /* 0x0000000309027836 */ /* 0x001fe20000000000 */
[----:B--2---:R-:W-:-:S04]  /*0af0*/  FSETP.GT.AND P0, PT, R5, R0, PT ;  /* 0x000000000500720b */ /* 0x004fc80003f04000 */
[----:B------:R-:W-:-:S04]  /*0b00*/  FSEL R0, R5, R0, P0 ;  /* 0x0000000005007208 */ /* 0x000fc80000000000 */
[----:B---3--:R-:W-:-:S04]  /*0b10*/  FSETP.GT.AND P2, PT, R11, R0, PT ;  /* 0x000000000b00720b */ /* 0x008fc80003f44000 */
[----:B------:R-:W-:Y:S02]  /*0b20*/  FSEL R0, R11, R0, P2 ;  /* 0x000000000b007208 */ /* 0x000fe40001000000 */
[----:B------:R-:W-:Y:S02]  /*0b30*/  @P0 I2FP.F32.U32 R7, R9 ;  /* 0x0000000900070245 */ /* 0x000fe40000201000 */
[----:B----4-:R-:W-:-:S04]  /*0b40*/  FSETP.GT.AND P3, PT, R13, R0, PT ;  /* 0x000000000d00720b */ /* 0x010fc80003f64000 */
[----:B------:R-:W-:Y:S01]  /*0b50*/  FSEL R13, R13, R0, P3 ;  /* 0x000000000d0d7208 */ /* 0x000fe20001800000 */
[C---:B------:R-:W-:Y:S02]  /*0b60*/  VIADD R0, R9.reuse, 0x1 ;  /* 0x0000000109007836 */ /* 0x040fe40000000000 */
[----:B------:R-:W-:Y:S01]  /*0b70*/  VIADD R9, R9, 0x4 ;  /* 0x0000000409097836 */ /* 0x000fe20000000000 */
[CC--:B-----5:R-:W-:Y:S02]  /*0b80*/  FSETP.GT.AND P4, PT, R10.reuse, R13.reuse, PT ;  /* 0x0000000d0a00720b */ /* 0x0e0fe40003f84000 */
[----:B------:R-:W-:Y:S02]  /*0b90*/  @P2 I2FP.F32.U32 R7, R0 ;  /* 0x0000000000072245 */ /* 0x000fe40000201000 */
[----:B------:R-:W-:Y:S02]  /*0ba0*/  FSEL R0, R10, R13, P4 ;  /* 0x0000000d0a007208 */ /* 0x000fe40002000000 */
[----:B------:R-:W-:-:S07]  /*0bb0*/  @P3 I2FP.F32.U32 R7, R4 ;  /* 0x0000000400073245 */ /* 0x000fce0000201000 */
[----:B------:R-:W-:-:S07]  /*0bc0*/  @P4 I2FP.F32.U32 R7, R2 ;  /* 0x0000000200074245 */ /* 0x000fce0000201000 */
.L_x_8:
[----:B------:R-:W-:Y:S05]  /*0bd0*/  BSYNC.RECONVERGENT B1 ;  /* 0x0000000000017941 */ /* 0x000fea0003800200 */
.L_x_7:
[----:B------:R-:W-:Y:S05]  /*0be0*/  @!P1 BRA `(.L_x_1) ;  /* 0x00000000003c9947 */ /* 0x000fea0003800000 */
[----:B------:R-:W0:Y:S01]  /*0bf0*/  LDC.64 R2, c[0x0][0x380] ;  /* 0x0000e000ff027b82 */ /* 0x000e220000000a00 */
[----:B------:R-:W-:Y:S02]  /*0c00*/  IMAD.MOV R8, RZ, RZ, -R8 ;  /* 0x000000ffff087224 */ /* 0x000fe400078e0a08 */
[----:B0-----:R-:W-:-:S04]  /*0c10*/  IMAD.WIDE.U32 R2, R9, 0x4, R2 ;  /* 0x0000000409027825 */ /* 0x001fc800078e0002 */
[----:B------:R-:W-:-:S07]  /*0c20*/  IMAD.MOV.U32 R5, RZ, RZ, R3 ;  /* 0x000000ffff057224 */ /* 0x000fce00078e0003 */
.L_x_9:
[----:B------:R-:W-:-:S06]  /*0c30*/  IMAD.MOV.U32 R3, RZ, RZ, R5 ;  /* 0x000000ffff037224 */ /* 0x000fcc00078e0005 */
[----:B------:R0:W2:Y:S01]  /*0c40*/  LDG.E R3, desc[UR4][R2.64] ;  /* 0x0000000402037981 */ /* 0x0000a2000c1e1900 */
[----:B------:R-:W-:-:S05]  /*0c50*/  VIADD R8, R8, 0x1 ;  /* 0x0000000108087836 */ /* 0x000fca0000000000 */
[----:B------:R-:W-:Y:S02]  /*0c60*/  ISETP.NE.AND P1, PT, R8, RZ, PT ;  /* 0x000000ff0800720c */ /* 0x000fe40003f25270 */
[----:B0-----:R-:W-:-:S05]  /*0c70*/  IADD3 R2, P2, PT, R2, 0x4, RZ ;  /* 0x0000000402027810 */ /* 0x001fca0007f5e0ff */
[----:B------:R-:W-:Y:S01]  /*0c80*/  IMAD.X R5, RZ, RZ, R5, P2 ;  /* 0x000000ffff057224 */ /* 0x000fe200010e0605 */
[----:B--2---:R-:W-:-:S04]  /*0c90*/  FSETP.GT.AND P0, PT, R3, R0, PT ;  /* 0x000000000300720b */ /* 0x004fc80003f04000 */
[----:B------:R-:W-:-:S09]  /*0ca0*/  FSEL R0, R3, R0, P0 ;  /* 0x0000000003007208 */ /* 0x000fd20000000000 */
[----:B------:R-:W-:Y:S01]  /*0cb0*/  @P0 I2FP.F32.U32 R7, R9 ;  /* 0x0000000900070245 */ /* 0x000fe20000201000 */
[----:B------:R-:W-:Y:S01]  /*0cc0*/  VIADD R9, R9, 0x1 ;  /* 0x0000000109097836 */ /* 0x000fe20000000000 */
[----:B------:R-:W-:Y:S06]  /*0cd0*/  @P1 BRA `(.L_x_9) ;  /* 0xfffffffc00d41947 */ /* 0x000fec000383ffff */
.L_x_1:
[----:B------:R-:W-:Y:S05]  /*0ce0*/  BSYNC.RECONVERGENT B0 ;  /* 0x0000000000007941 */ /* 0x000fea0003800200 */
.L_x_0:
[----:B------:R-:W0:Y:S08]  /*0cf0*/  LDC.64 R2, c[0x0][0x388] ;  /* 0x0000e200ff027b82 */ /* 0x000e300000000a00 */
[----:B------:R-:W1:Y:S01]  /*0d00*/  LDC.64 R4, c[0x0][0x380] ;  /* 0x0000e000ff047b82 */ /* 0x000e620000000a00 */
[----:B0-----:R-:W-:-:S07]  /*0d10*/  IMAD.WIDE.U32 R2, R6, 0x4, R2 ;  /* 0x0000000406027825 */ /* 0x001fce00078e0002 */
[----:B------:R-:W-:Y:S06]  /*0d20*/  BAR.SYNC.DEFER_BLOCKING 0x0 ;  /* 0x0000000000007b1d */ /* 0x000fec0000010000 */
[----:B------:R-:W2:Y:S01]  /*0d30*/  LDG.E R8, desc[UR4][R2.64] ;  /* 0x0000000402087981 */ /* 0x000ea2000c1e1900 */
[----:B-1----:R-:W-:Y:S01]  /*0d40*/  IMAD.WIDE.U32 R4, R6, 0x4, R4 ;  /* 0x0000000406047825 */ /* 0x002fe200078e0004 */
[----:B--2---:R-:W-:-:S13]  /*0d50*/  FSETP.GT.AND P0, PT, R7, R8, PT ;  /* 0x000000080700720b */ /* 0x004fda0003f04000 */
[----:B------:R-:W-:Y:S04]  /*0d60*/  @P0 STG.E desc[UR4][R2.64], R7 ;  /* 0x0000000702000986 */ /* 0x000fe8000c101904 */
[----:B------:R-:W-:Y:S01]  /*0d70*/  STG.E desc[UR4][R4.64], R0 ;  /* 0x0000000004007986 */ /* 0x000fe2000c101904 */
[----:B------:R-:W-:Y:S05]  /*0d80*/  EXIT ;  /* 0x000000000000794d */ /* 0x000fea0003800000 */
.L_x_10:
[----:B------:R-:W-:-:S00]  /*0d90*/  BRA `(.L_x_10) ;  /* 0xfffffffc00fc7947 */ /* 0x000fc0000383ffff */
[----:B------:R-:W-:-:S00]  /*0da0*/  NOP ;  /* 0x0000000000007918 */ /* 0x000fc00000000000 */
        /* <DEDUP_REMOVED lines=13> */
.L_x_11:


//--------------------- .nv.shared.reserved.0     --------------------------
	.section	.nv.shared.reserved.0,"aw",@nobits
	.weak		__nv_reservedSMEM_offset_0_alias
	.size		__nv_reservedSMEM_offset_0_alias, 0, 64
	.other		__nv_reservedSMEM_offset_0_alias,@"STO_CUDA_RESERVED_SHARED STV_DEFAULT"
__nv_reservedSMEM_offset_0_alias:
	.zero		0
	.zero		64


//--------------------- .nv.constant0._Z8numMayorPfS_ --------------------------
	.section	.nv.constant0._Z8numMayorPfS_,"a",@progbits
	.sectionflags	@""
	.align	4
.nv.constant0._Z8numMayorPfS_:
	.zero		912


//--------------------- SYMBOLS --------------------------

	.type		.nv.reservedSmem.offset0,@object
	.size		.nv.reservedSmem.offset0,0x4
